//
// Generated by NVIDIA NVVM Compiler
//
// Compiler Build ID: CL-36424714
// Cuda compilation tools, release 13.0, V13.0.88
// Based on NVVM 20.0.0
//

.version 9.0
.target sm_100
.address_size 64

	// .globl	_Z11check_indexv
.extern .func  (.param .b32 func_retval0) vprintf
(
	.param .b64 vprintf_param_0,
	.param .b64 vprintf_param_1
)
;
.global .align 1 .b8 $str[86] = {116, 104, 114, 101, 97, 100, 73, 100, 58, 40, 37, 100, 44, 32, 37, 100, 32, 44, 37, 100, 41, 32, 98, 108, 111, 99, 107, 73, 100, 58, 40, 37, 100, 44, 32, 37, 100, 44, 32, 37, 100, 41, 32, 98, 108, 111, 99, 107, 68, 105, 109, 58, 40, 37, 100, 44, 32, 37, 100, 44, 32, 37, 100, 41, 32, 103, 114, 105, 100, 68, 105, 109, 40, 37, 100, 44, 32, 37, 100, 44, 32, 37, 100, 41, 10};

.visible .entry _Z11check_indexv()
{
	.local .align 16 .b8 	__local_depot0[48];
	.reg .b64 	%SP;
	.reg .b64 	%SPL;
	.reg .b32 	%r<15>;
	.reg .b64 	%rd<5>;

	mov.u64 	%SPL, __local_depot0;
	cvta.local.u64 	%SP, %SPL;
	add.u64 	%rd1, %SP, 0;
	add.u64 	%rd2, %SPL, 0;
	mov.u32 	%r1, %tid.x;
	mov.u32 	%r2, %tid.y;
	mov.u32 	%r3, %tid.z;
	mov.u32 	%r4, %ctaid.x;
	mov.u32 	%r5, %ctaid.y;
	mov.u32 	%r6, %ctaid.z;
	mov.u32 	%r7, %ntid.x;
	mov.u32 	%r8, %ntid.y;
	mov.u32 	%r9, %ntid.z;
	mov.u32 	%r10, %nctaid.x;
	mov.u32 	%r11, %nctaid.y;
	mov.u32 	%r12, %nctaid.z;
	st.local.v4.u32 	[%rd2], {%r1, %r2, %r3, %r4};
	st.local.v4.u32 	[%rd2+16], {%r5, %r6, %r7, %r8};
	st.local.v4.u32 	[%rd2+32], {%r9, %r10, %r11, %r12};
	mov.u64 	%rd3, $str;
	cvta.global.u64 	%rd4, %rd3;
	{ // callseq 0, 0
	.param .b64 param0;
	st.param.b64 	[param0], %rd4;
	.param .b64 param1;
	st.param.b64 	[param1], %rd1;
	.param .b32 retval0;
	call.uni (retval0), 
	vprintf, 
	(
	param0, 
	param1
	);
	ld.param.b32 	%r13, [retval0];
	} // callseq 0
	ret;

}


// ===== COMPILED SASS (sm_100) =====

	.target	sm_100

	.elftype	@"ET_EXEC"


//--------------------- .note.nv.tkinfo           --------------------------
	.section	.note.nv.tkinfo,"",@"SHT_NOTE"
	.sectionflags	@"SHF_NOTE_NV_TKINFO"
	.tkinfo
        /*0018*/ 	.word	0x00000002
        /*0030*/ 	.string	""
        /*0030*/ 	.string	"ptxas"
        /*0030*/ 	.string	"Cuda compilation tools, release 13.0, V13.0.88"
        /*0030*/ 	.string	"Build cuda_13.0.r13.0/compiler.36424714_0"
        /*0030*/ 	.string	"-arch sm_100 -m 64 "



//--------------------- .note.nv.cuinfo           --------------------------
	.section	.note.nv.cuinfo,"",@"SHT_NOTE"
	.sectionflags	@"SHF_NOTE_NV_CUINFO"
        /*0018*/ 	.short	0x0002
        /*001a*/ 	.short	0x0064
        /*001c*/ 	.short	0x0082
	.zero		2


//--------------------- .nv.info                  --------------------------
	.section	.nv.info,"",@"SHT_CUDA_INFO"
	.align	4


	//----- nvinfo : EIATTR_REGCOUNT
	.align		4
        /*0000*/ 	.byte	0x04, 0x2f
        /*0002*/ 	.short	(.L_2 - .L_1)
	.align		4
.L_1:
        /*0004*/ 	.word	index@(_Z11check_indexv)
        /*0008*/ 	.word	0x00000018


	//----- nvinfo : EIATTR_FRAME_SIZE
	.align		4
.L_2:
        /*000c*/ 	.byte	0x04, 0x11
        /*000e*/ 	.short	(.L_4 - .L_3)
	.align		4
.L_3:
        /*0010*/ 	.word	index@(_Z11check_indexv)
        /*0014*/ 	.word	0x00000030


	//----- nvinfo : EIATTR_MIN_STACK_SIZE
	.align		4
.L_4:
        /*0018*/ 	.byte	0x04, 0x12
        /*001a*/ 	.short	(.L_6 - .L_5)
	.align		4
.L_5:
        /*001c*/ 	.word	index@(_Z11check_indexv)
        /*0020*/ 	.word	0x00000030
.L_6:


//--------------------- .nv.compat                --------------------------
	.section	.nv.compat,"",@"SHT_CUDA_COMPAT_INFO"
	.align	4
        /*0000*/ 	.byte	0x02, 0x09, 0x00, 0x00, 0x02, 0x02, 0x01, 0x00, 0x02, 0x05, 0x05, 0x00, 0x03, 0x07, 0x01, 0x01
        /*0010*/ 	.byte	0x02, 0x03, 0x00, 0x00, 0x02, 0x06, 0x01, 0x00, 0x04, 0x0b, 0x08, 0x00, 0x09, 0x00, 0x00, 0x00
        /*0020*/ 	.byte	0x00, 0x00, 0x00, 0x00


//--------------------- .nv.info._Z11check_indexv --------------------------
	.section	.nv.info._Z11check_indexv,"",@"SHT_CUDA_INFO"
	.sectionflags	@""
	.align	4


	//----- nvinfo : EIATTR_CUDA_API_VERSION
	.align		4
        /*0000*/ 	.byte	0x04, 0x37
        /*0002*/ 	.short	(.L_8 - .L_7)
.L_7:
        /*0004*/ 	.word	0x00000082


	//----- nvinfo : EIATTR_SPARSE_MMA_MASK
	.align		4
.L_8:
        /*0008*/ 	.byte	0x03, 0x50
        /*000a*/ 	.short	0x0000


	//----- nvinfo : EIATTR_MAXREG_COUNT
	.align		4
        /*000c*/ 	.byte	0x03, 0x1b
        /*000e*/ 	.short	0x00ff


	//----- nvinfo : EIATTR_EXTERNS
	.align		4
        /*0010*/ 	.byte	0x04, 0x0f
        /*0012*/ 	.short	(.L_10 - .L_9)


	//   ....[0]....
	.align		4
.L_9:
        /*0014*/ 	.word	index@(vprintf)


	//----- nvinfo : EIATTR_MERCURY_ISA_VERSION
	.align		4
.L_10:
        /*0018*/ 	.byte	0x03, 0x5f
        /*001a*/ 	.short	0x0101


	//----- nvinfo : EIATTR_VRC_CTA_INIT_COUNT
	.align		4
        /*001c*/ 	.byte	0x02, 0x4a
	.zero		1
	.zero		1


	//----- nvinfo : EIATTR_SYSCALL_OFFSETS
	.align		4
        /*0020*/ 	.byte	0x04, 0x46
        /*0022*/ 	.short	(.L_12 - .L_11)


	//   ....[0]....
.L_11:
        /*0024*/ 	.word	0x000001b0


	//----- nvinfo : EIATTR_EXIT_INSTR_OFFSETS
	.align		4
.L_12:
        /*0028*/ 	.byte	0x04, 0x1c
        /*002a*/ 	.short	(.L_14 - .L_13)


	//   ....[0]....
.L_13:
        /*002c*/ 	.word	0x000001c0


	//----- nvinfo : EIATTR_SW_WAR
	.align		4
.L_14:
        /*0030*/ 	.byte	0x04, 0x36
        /*0032*/ 	.short	(.L_16 - .L_15)
.L_15:
        /*0034*/ 	.word	0x00000008
.L_16:


//--------------------- .nv.callgraph             --------------------------
	.section	.nv.callgraph,"",@"SHT_CUDA_CALLGRAPH"
	.align	4
	.sectionentsize	8
	.align		4
        /*0000*/ 	.word	0x00000000
	.align		4
        /*0004*/ 	.word	0xffffffff
	.align		4
        /*0008*/ 	.word	index@(_Z11check_indexv)
	.align		4
        /*000c*/ 	.word	index@(vprintf)
	.align		4
        /*0010*/ 	.word	0x00000000
	.align		4
        /*0014*/ 	.word	0xfffffffe
	.align		4
        /*0018*/ 	.word	0x00000000
	.align		4
        /*001c*/ 	.word	0xfffffffd
	.align		4
        /*0020*/ 	.word	0x00000000
	.align		4
        /*0024*/ 	.word	0xfffffffc


//--------------------- .nv.constant4             --------------------------
	.section	.nv.constant4,"a",@progbits
	.align	8
	.align		8
.nv.constant4:
        /*0000*/ 	.dword	vprintf
	.align		8
        /*0008*/ 	.dword	$str


//--------------------- .text._Z11check_indexv    --------------------------
	.section	.text._Z11check_indexv,"ax",@progbits
	.align	128
        .global         _Z11check_indexv
        .type           _Z11check_indexv,@function
        .size           _Z11check_indexv,(.L_x_2 - _Z11check_indexv)
        .other          _Z11check_indexv,@"STO_CUDA_ENTRY STV_DEFAULT"
_Z11check_indexv:
.text._Z11check_indexv:
[----:B------:R-:W0:Y:S01]  /*0000*/  LDC R1, c[0x0][0x37c] ;  /* 0x0000df00ff017b82 */ /* 0x000e220000000800 */
[----:B------:R-:W1:Y:S01]  /*0010*/  S2R R8, SR_TID.X ;  /* 0x0000000000087919 */ /* 0x000e620000002100 */
[----:B------:R-:W2:Y:S06]  /*0020*/  LDCU UR5, c[0x0][0x2fc] ;  /* 0x00005f80ff0577ac */ /* 0x000eac0008000800 */
[----:B------:R-:W3:Y:S01]  /*0030*/  LDC R14, c[0x0][0x360] ;  /* 0x0000d800ff0e7b82 */ /* 0x000ee20000000800 */
[----:B0-----:R-:W-:Y:S01]  /*0040*/  VIADD R1, R1, 0xffffffd0 ;  /* 0xffffffd001017836 */ /* 0x001fe20000000000 */
[----:B------:R-:W1:Y:S01]  /*0050*/  S2R R9, SR_TID.Y ;  /* 0x0000000000097919 */ /* 0x000e620000002200 */
[----:B------:R-:W-:Y:S01]  /*0060*/  MOV R0, 0x0 ;  /* 0x0000000000007802 */ /* 0x000fe20000000f00 */
[----:B------:R-:W0:Y:S01]  /*0070*/  LDCU UR4, c[0x0][0x2f8] ;  /* 0x00005f00ff0477ac */ /* 0x000e220008000800 */
[----:B------:R-:W1:Y:S03]  /*0080*/  S2R R10, SR_TID.Z ;  /* 0x00000000000a7919 */ /* 0x000e660000002300 */
[----:B------:R-:W3:Y:S01]  /*0090*/  LDC R15, c[0x0][0x364] ;  /* 0x0000d900ff0f7b82 */ /* 0x000ee20000000800 */
[----:B------:R-:W4:Y:S01]  /*00a0*/  LDCU.64 UR6, c[0x4][0x8] ;  /* 0x01000100ff0677ac */ /* 0x000f220008000a00 */
[----:B------:R-:W1:Y:S01]  /*00b0*/  S2R R11, SR_CTAID.X ;  /* 0x00000000000b7919 */ /* 0x000e620000002500 */
[----:B------:R-:W3:Y:S05]  /*00c0*/  S2R R12, SR_CTAID.Y ;  /* 0x00000000000c7919 */ /* 0x000eea0000002600 */
[----:B------:R-:W5:Y:S01]  /*00d0*/  LDC R16, c[0x0][0x368] ;  /* 0x0000da00ff107b82 */ /* 0x000f620000000800 */
[----:B------:R-:W3:Y:S01]  /*00e0*/  S2R R13, SR_CTAID.Z ;  /* 0x00000000000d7919 */ /* 0x000ee20000002700 */
[----:B0-----:R-:W-:-:S06]  /*00f0*/  IADD3 R6, P0, PT, R1, UR4, RZ ;  /* 0x0000000401067c10 */ /* 0x001fcc000ff1e0ff */
[----:B------:R-:W5:Y:S01]  /*0100*/  LDC R17, c[0x0][0x370] ;  /* 0x0000dc00ff117b82 */ /* 0x000f620000000800 */
[----:B----4-:R-:W-:Y:S01]  /*0110*/  IMAD.U32 R4, RZ, RZ, UR6 ;  /* 0x00000006ff047e24 */ /* 0x010fe2000f8e00ff */
[----:B------:R-:W-:Y:S01]  /*0120*/  MOV R5, UR7 ;  /* 0x0000000700057c02 */ /* 0x000fe20008000f00 */
[----:B--2---:R-:W-:-:S05]  /*0130*/  IMAD.X R7, RZ, RZ, UR5, P0 ;  /* 0x00000005ff077e24 */ /* 0x004fca00080e06ff */
[----:B------:R-:W5:Y:S08]  /*0140*/  LDC R18, c[0x0][0x374] ;  /* 0x0000dd00ff127b82 */ /* 0x000f700000000800 */
[----:B------:R-:W5:Y:S01]  /*0150*/  LDC R19, c[0x0][0x378] ;  /* 0x0000de00ff137b82 */ /* 0x000f620000000800 */
[----:B-1----:R0:W-:Y:S07]  /*0160*/  STL.128 [R1], R8 ;  /* 0x0000000801007387 */ /* 0x0021ee0000100c00 */
[----:B------:R0:W1:Y:S01]  /*0170*/  LDC.64 R2, c[0x4][R0] ;  /* 0x0100000000027b82 */ /* 0x0000620000000a00 */
[----:B---3--:R0:W-:Y:S04]  /*0180*/  STL.128 [R1+0x10], R12 ;  /* 0x0000100c01007387 */ /* 0x0081e80000100c00 */
[----:B-----5:R0:W-:Y:S02]  /*0190*/  STL.128 [R1+0x20], R16 ;  /* 0x0000201001007387 */ /* 0x0201e40000100c00 */
[----:B------:R-:W-:-:S07]  /*01a0*/  LEPC R20, `(.L_x_0) ;  /* 0x000000001014794e */ /* 0x000fce0000000000 */
[----:B01----:R-:W-:Y:S05]  /*01b0*/  CALL.ABS.NOINC R2 ;  /* 0x0000000002007343 */ /* 0x003fea0003c00000 */
.L_x_0:
[----:B------:R-:W-:Y:S05]  /*01c0*/  EXIT ;  /* 0x000000000000794d */ /* 0x000fea0003800000 */
.L_x_1:
[----:B------:R-:W-:-:S00]  /*01d0*/  BRA `(.L_x_1) ;  /* 0xfffffffc00fc7947 */ /* 0x000fc0000383ffff */
[----:B------:R-:W-:-:S00]  /*01e0*/  NOP ;  /* 0x0000000000007918 */ /* 0x000fc00000000000 */
        /* <DEDUP_REMOVED lines=9> */
.L_x_2:


//--------------------- .nv.global.init           --------------------------
	.section	.nv.global.init,"aw",@progbits
.nv.global.init:
	.type		$str,@object
	.size		$str,(.L_0 - $str)
$str:
        /*0000*/ 	.byte	0x74, 0x68, 0x72, 0x65, 0x61, 0x64, 0x49, 0x64, 0x3a, 0x28, 0x25, 0x64, 0x2c, 0x20, 0x25, 0x64
        /*0010*/ 	.byte	0x20, 0x2c, 0x25, 0x64, 0x29, 0x20, 0x62, 0x6c, 0x6f, 0x63, 0x6b, 0x49, 0x64, 0x3a, 0x28, 0x25
        /*0020*/ 	.byte	0x64, 0x2c, 0x20, 0x25, 0x64, 0x2c, 0x20, 0x25, 0x64, 0x29, 0x20, 0x62, 0x6c, 0x6f, 0x63, 0x6b
        /*0030*/ 	.byte	0x44, 0x69, 0x6d, 0x3a, 0x28, 0x25, 0x64, 0x2c, 0x20, 0x25, 0x64, 0x2c, 0x20, 0x25, 0x64, 0x29
        /*0040*/ 	.byte	0x20, 0x67, 0x72, 0x69, 0x64, 0x44, 0x69, 0x6d, 0x28, 0x25, 0x64, 0x2c, 0x20, 0x25, 0x64, 0x2c
        /*0050*/ 	.byte	0x20, 0x25, 0x64, 0x29, 0x0a, 0x00
.L_0:


//--------------------- .nv.shared.reserved.0     --------------------------
	.section	.nv.shared.reserved.0,"aw",@nobits
	.weak		__nv_reservedSMEM_offset_0_alias
	.size		__nv_reservedSMEM_offset_0_alias, 0, 64
	.other		__nv_reservedSMEM_offset_0_alias,@"STO_CUDA_RESERVED_SHARED STV_DEFAULT"
__nv_reservedSMEM_offset_0_alias:
	.zero		0
	.zero		64


//--------------------- .nv.constant0._Z11check_indexv --------------------------
	.section	.nv.constant0._Z11check_indexv,"a",@progbits
	.sectionflags	@""
	.align	4
.nv.constant0._Z11check_indexv:
	.zero		896


//--------------------- SYMBOLS --------------------------

	.type		.nv.reservedSmem.offset0,@object
	.size		.nv.reservedSmem.offset0,0x4
	.type		vprintf,@function
